//
// Generated by NVIDIA NVVM Compiler
//
// Compiler Build ID: CL-36424714
// Cuda compilation tools, release 13.0, V13.0.88
// Based on NVVM 20.0.0
//

.version 9.0
.target sm_100
.address_size 64

	// .globl	_Z9reductionPfS_

.visible .entry _Z9reductionPfS_(
	.param .u64 .ptr .align 1 _Z9reductionPfS__param_0,
	.param .u64 .ptr .align 1 _Z9reductionPfS__param_1
)
{
	.reg .pred 	%p<5>;
	.reg .b32 	%r<9>;
	.reg .b32 	%f<5>;
	.reg .b64 	%rd<11>;

	ld.param.u64 	%rd3, [_Z9reductionPfS__param_0];
	ld.param.u64 	%rd4, [_Z9reductionPfS__param_1];
	cvta.to.global.u64 	%rd1, %rd4;
	mov.u32 	%r1, %ctaid.x;
	mov.u32 	%r8, %ntid.x;
	mov.u32 	%r3, %tid.x;
	mad.lo.s32 	%r4, %r1, %r8, %r3;
	setp.lt.u32 	%p1, %r8, 2;
	mul.wide.u32 	%rd5, %r4, 4;
	add.s64 	%rd2, %rd1, %rd5;
	@%p1 bra 	$L__BB0_4;
$L__BB0_1:
	shr.u32 	%r6, %r8, 1;
	setp.ge.u32 	%p2, %r3, %r6;
	@%p2 bra 	$L__BB0_3;
	add.s32 	%r7, %r6, %r4;
	mul.wide.u32 	%rd6, %r7, 4;
	add.s64 	%rd7, %rd1, %rd6;
	ld.global.f32 	%f1, [%rd7];
	ld.global.f32 	%f2, [%rd2];
	add.f32 	%f3, %f1, %f2;
	st.global.f32 	[%rd2], %f3;
$L__BB0_3:
	bar.sync 	0;
	setp.gt.u32 	%p3, %r8, 3;
	mov.u32 	%r8, %r6;
	@%p3 bra 	$L__BB0_1;
$L__BB0_4:
	setp.ne.s32 	%p4, %r3, 0;
	@%p4 bra 	$L__BB0_6;
	ld.global.f32 	%f4, [%rd2];
	cvta.to.global.u64 	%rd8, %rd3;
	mul.wide.u32 	%rd9, %r1, 4;
	add.s64 	%rd10, %rd8, %rd9;
	st.global.f32 	[%rd10], %f4;
$L__BB0_6:
	ret;

}


// ===== COMPILED SASS (sm_100) =====

	.target	sm_100

	.elftype	@"ET_EXEC"


//--------------------- .note.nv.tkinfo           --------------------------
	.section	.note.nv.tkinfo,"",@"SHT_NOTE"
	.sectionflags	@"SHF_NOTE_NV_TKINFO"
	.tkinfo
        /*0018*/ 	.word	0x00000002
        /*0030*/ 	.string	""
        /*0030*/ 	.string	"ptxas"
        /*0030*/ 	.string	"Cuda compilation tools, release 13.0, V13.0.88"
        /*0030*/ 	.string	"Build cuda_13.0.r13.0/compiler.36424714_0"
        /*0030*/ 	.string	"-arch sm_100 -m 64 "



//--------------------- .note.nv.cuinfo           --------------------------
	.section	.note.nv.cuinfo,"",@"SHT_NOTE"
	.sectionflags	@"SHF_NOTE_NV_CUINFO"
        /*0018*/ 	.short	0x0002
        /*001a*/ 	.short	0x0064
        /*001c*/ 	.short	0x0082
	.zero		2


//--------------------- .nv.info                  --------------------------
	.section	.nv.info,"",@"SHT_CUDA_INFO"
	.align	4


	//----- nvinfo : EIATTR_REGCOUNT
	.align		4
        /*0000*/ 	.byte	0x04, 0x2f
        /*0002*/ 	.short	(.L_1 - .L_0)
	.align		4
.L_0:
        /*0004*/ 	.word	index@(_Z9reductionPfS_)
        /*0008*/ 	.word	0x00000010


	//----- nvinfo : EIATTR_FRAME_SIZE
	.align		4
.L_1:
        /*000c*/ 	.byte	0x04, 0x11
        /*000e*/ 	.short	(.L_3 - .L_2)
	.align		4
.L_2:
        /*0010*/ 	.word	index@(_Z9reductionPfS_)
        /*0014*/ 	.word	0x00000000


	//----- nvinfo : EIATTR_MIN_STACK_SIZE
	.align		4
.L_3:
        /*0018*/ 	.byte	0x04, 0x12
        /*001a*/ 	.short	(.L_5 - .L_4)
	.align		4
.L_4:
        /*001c*/ 	.word	index@(_Z9reductionPfS_)
        /*0020*/ 	.word	0x00000000
.L_5:


//--------------------- .nv.compat                --------------------------
	.section	.nv.compat,"",@"SHT_CUDA_COMPAT_INFO"
	.align	4
        /*0000*/ 	.byte	0x02, 0x09, 0x00, 0x00, 0x02, 0x02, 0x01, 0x00, 0x02, 0x05, 0x05, 0x00, 0x03, 0x07, 0x01, 0x01
        /*0010*/ 	.byte	0x02, 0x03, 0x00, 0x00, 0x02, 0x06, 0x01, 0x00, 0x04, 0x0b, 0x08, 0x00, 0x09, 0x00, 0x00, 0x00
        /*0020*/ 	.byte	0x00, 0x00, 0x00, 0x00


//--------------------- .nv.info._Z9reductionPfS_ --------------------------
	.section	.nv.info._Z9reductionPfS_,"",@"SHT_CUDA_INFO"
	.sectionflags	@""
	.align	4


	//----- nvinfo : EIATTR_CUDA_API_VERSION
	.align		4
        /*0000*/ 	.byte	0x04, 0x37
        /*0002*/ 	.short	(.L_7 - .L_6)
.L_6:
        /*0004*/ 	.word	0x00000082


	//----- nvinfo : EIATTR_KPARAM_INFO
	.align		4
.L_7:
        /*0008*/ 	.byte	0x04, 0x17
        /*000a*/ 	.short	(.L_9 - .L_8)
.L_8:
        /*000c*/ 	.word	0x00000000
        /*0010*/ 	.short	0x0001
        /*0012*/ 	.short	0x0008
        /*0014*/ 	.byte	0x00, 0xf5, 0x21, 0x00


	//----- nvinfo : EIATTR_KPARAM_INFO
	.align		4
.L_9:
        /*0018*/ 	.byte	0x04, 0x17
        /*001a*/ 	.short	(.L_11 - .L_10)
.L_10:
        /*001c*/ 	.word	0x00000000
        /*0020*/ 	.short	0x0000
        /*0022*/ 	.short	0x0000
        /*0024*/ 	.byte	0x00, 0xf5, 0x21, 0x00


	//----- nvinfo : EIATTR_SPARSE_MMA_MASK
	.align		4
.L_11:
        /*0028*/ 	.byte	0x03, 0x50
        /*002a*/ 	.short	0x0000


	//----- nvinfo : EIATTR_MAXREG_COUNT
	.align		4
        /*002c*/ 	.byte	0x03, 0x1b
        /*002e*/ 	.short	0x00ff


	//----- nvinfo : EIATTR_NUM_BARRIERS
	.align		4
        /*0030*/ 	.byte	0x02, 0x4c
        /*0032*/ 	.byte	0x01
	.zero		1


	//----- nvinfo : EIATTR_MERCURY_ISA_VERSION
	.align		4
        /*0034*/ 	.byte	0x03, 0x5f
        /*0036*/ 	.short	0x0101


	//----- nvinfo : EIATTR_VRC_CTA_INIT_COUNT
	.align		4
        /*0038*/ 	.byte	0x02, 0x4a
	.zero		1
	.zero		1


	//----- nvinfo : EIATTR_EXIT_INSTR_OFFSETS
	.align		4
        /*003c*/ 	.byte	0x04, 0x1c
        /*003e*/ 	.short	(.L_13 - .L_12)


	//   ....[0]....
.L_12:
        /*0040*/ 	.word	0x000001b0


	//   ....[1]....
        /*0044*/ 	.word	0x00000200


	//----- nvinfo : EIATTR_CRS_STACK_SIZE
	.align		4
.L_13:
        /*0048*/ 	.byte	0x04, 0x1e
        /*004a*/ 	.short	(.L_15 - .L_14)
.L_14:
        /*004c*/ 	.word	0x00000000


	//----- nvinfo : EIATTR_CBANK_PARAM_SIZE
	.align		4
.L_15:
        /*0050*/ 	.byte	0x03, 0x19
        /*0052*/ 	.short	0x0010


	//----- nvinfo : EIATTR_PARAM_CBANK
	.align		4
        /*0054*/ 	.byte	0x04, 0x0a
        /*0056*/ 	.short	(.L_17 - .L_16)
	.align		4
.L_16:
        /*0058*/ 	.word	index@(.nv.constant0._Z9reductionPfS_)
        /*005c*/ 	.short	0x0380
        /*005e*/ 	.short	0x0010


	//----- nvinfo : EIATTR_SW_WAR
	.align		4
.L_17:
        /*0060*/ 	.byte	0x04, 0x36
        /*0062*/ 	.short	(.L_19 - .L_18)
.L_18:
        /*0064*/ 	.word	0x00000008
.L_19:


//--------------------- .nv.callgraph             --------------------------
	.section	.nv.callgraph,"",@"SHT_CUDA_CALLGRAPH"
	.align	4
	.sectionentsize	8
	.align		4
        /*0000*/ 	.word	0x00000000
	.align		4
        /*0004*/ 	.word	0xffffffff
	.align		4
        /*0008*/ 	.word	0x00000000
	.align		4
        /*000c*/ 	.word	0xfffffffe
	.align		4
        /*0010*/ 	.word	0x00000000
	.align		4
        /*0014*/ 	.word	0xfffffffd
	.align		4
        /*0018*/ 	.word	0x00000000
	.align		4
        /*001c*/ 	.word	0xfffffffc


//--------------------- .text._Z9reductionPfS_    --------------------------
	.section	.text._Z9reductionPfS_,"ax",@progbits
	.align	128
        .global         _Z9reductionPfS_
        .type           _Z9reductionPfS_,@function
        .size           _Z9reductionPfS_,(.L_x_5 - _Z9reductionPfS_)
        .other          _Z9reductionPfS_,@"STO_CUDA_ENTRY STV_DEFAULT"
_Z9reductionPfS_:
.text._Z9reductionPfS_:
[----:B------:R-:W-:Y:S01]  /*0000*/  LDC R1, c[0x0][0x37c] ;  /* 0x0000df00ff017b82 */ /* 0x000fe20000000800 */
[----:B------:R-:W0:Y:S01]  /*0010*/  S2R R13, SR_CTAID.X ;  /* 0x00000000000d7919 */ /* 0x000e220000002500 */
[----:B------:R-:W1:Y:S06]  /*0020*/  LDCU UR4, c[0x0][0x360] ;  /* 0x00006c00ff0477ac */ /* 0x000e6c0008000800 */
[----:B------:R-:W2:Y:S01]  /*0030*/  LDC.64 R2, c[0x0][0x388] ;  /* 0x0000e200ff027b82 */ /* 0x000ea20000000a00 */
[----:B------:R-:W0:Y:S01]  /*0040*/  S2R R0, SR_TID.X ;  /* 0x0000000000007919 */ /* 0x000e220000002100 */
[----:B------:R-:W3:Y:S01]  /*0050*/  LDCU.64 UR6, c[0x0][0x358] ;  /* 0x00006b00ff0677ac */ /* 0x000ee20008000a00 */
[----:B-1----:R-:W-:-:S02]  /*0060*/  UISETP.GE.U32.AND UP0, UPT, UR4, 0x2, UPT ;  /* 0x000000020400788c */ /* 0x002fc4000bf06070 */
[----:B0-----:R-:W-:-:S04]  /*0070*/  IMAD R9, R13, UR4, R0 ;  /* 0x000000040d097c24 */ /* 0x001fc8000f8e0200 */
[----:B--2---:R-:W-:-:S03]  /*0080*/  IMAD.WIDE.U32 R2, R9, 0x4, R2 ;  /* 0x0000000409027825 */ /* 0x004fc600078e0002 */
[----:B---3--:R-:W-:Y:S05]  /*0090*/  BRA.U !UP0, `(.L_x_0) ;  /* 0x0000000108407547 */ /* 0x008fea000b800000 */
[----:B------:R-:W0:Y:S02]  /*00a0*/  LDC.64 R6, c[0x0][0x388] ;  /* 0x0000e200ff067b82 */ /* 0x000e240000000a00 */
.L_x_3:
[----:B------:R-:W-:Y:S01]  /*00b0*/  USHF.R.U32.HI UR5, URZ, 0x1, UR4 ;  /* 0x00000001ff057899 */ /* 0x000fe20008011604 */
[----:B------:R-:W-:Y:S05]  /*00c0*/  BSSY.RECONVERGENT B0, `(.L_x_1) ;  /* 0x0000009000007945 */ /* 0x000fea0003800200 */
[----:B------:R-:W-:-:S13]  /*00d0*/  ISETP.GE.U32.AND P0, PT, R0, UR5, PT ;  /* 0x0000000500007c0c */ /* 0x000fda000bf06070 */
[----:B-1----:R-:W-:Y:S05]  /*00e0*/  @P0 BRA `(.L_x_2) ;  /* 0x0000000000180947 */ /* 0x002fea0003800000 */
[----:B------:R-:W-:Y:S01]  /*00f0*/  IADD3 R5, PT, PT, R9, UR5, RZ ;  /* 0x0000000509057c10 */ /* 0x000fe2000fffe0ff */
[----:B------:R-:W2:Y:S04]  /*0100*/  LDG.E R11, desc[UR6][R2.64] ;  /* 0x00000006020b7981 */ /* 0x000ea8000c1e1900 */
[----:B0-----:R-:W-:-:S06]  /*0110*/  IMAD.WIDE.U32 R4, R5, 0x4, R6 ;  /* 0x0000000405047825 */ /* 0x001fcc00078e0006 */
[----:B------:R-:W2:Y:S02]  /*0120*/  LDG.E R4, desc[UR6][R4.64] ;  /* 0x0000000604047981 */ /* 0x000ea4000c1e1900 */
[----:B--2---:R-:W-:-:S05]  /*0130*/  FADD R11, R4, R11 ;  /* 0x0000000b040b7221 */ /* 0x004fca0000000000 */
[----:B------:R1:W-:Y:S02]  /*0140*/  STG.E desc[UR6][R2.64], R11 ;  /* 0x0000000b02007986 */ /* 0x0003e4000c101906 */
.L_x_2:
[----:B------:R-:W-:Y:S05]  /*0150*/  BSYNC.RECONVERGENT B0 ;  /* 0x0000000000007941 */ /* 0x000fea0003800200 */
.L_x_1:
[----:B------:R-:W-:Y:S01]  /*0160*/  BAR.SYNC.DEFER_BLOCKING 0x0 ;  /* 0x0000000000007b1d */ /* 0x000fe20000010000 */
[----:B------:R-:W-:-:S05]  /*0170*/  UISETP.GT.U32.AND UP0, UPT, UR4, 0x3, UPT ;  /* 0x000000030400788c */ /* 0x000fca000bf04070 */
[----:B------:R-:W-:-:S04]  /*0180*/  UMOV UR4, UR5 ;  /* 0x0000000500047c82 */ /* 0x000fc80008000000 */
[----:B------:R-:W-:Y:S05]  /*0190*/  BRA.U UP0, `(.L_x_3) ;  /* 0xfffffffd00c47547 */ /* 0x000fea000b83ffff */
.L_x_0:
[----:B------:R-:W-:-:S13]  /*01a0*/  ISETP.NE.AND P0, PT, R0, RZ, PT ;  /* 0x000000ff0000720c */ /* 0x000fda0003f05270 */
[----:B------:R-:W-:Y:S05]  /*01b0*/  @P0 EXIT ;  /* 0x000000000000094d */ /* 0x000fea0003800000 */
[----:B-1----:R-:W2:Y:S01]  /*01c0*/  LDG.E R3, desc[UR6][R2.64] ;  /* 0x0000000602037981 */ /* 0x002ea2000c1e1900 */
[----:B------:R-:W1:Y:S02]  /*01d0*/  LDC.64 R4, c[0x0][0x380] ;  /* 0x0000e000ff047b82 */ /* 0x000e640000000a00 */
[----:B-1----:R-:W-:-:S05]  /*01e0*/  IMAD.WIDE.U32 R4, R13, 0x4, R4 ;  /* 0x000000040d047825 */ /* 0x002fca00078e0004 */
[----:B--2---:R-:W-:Y:S01]  /*01f0*/  STG.E desc[UR6][R4.64], R3 ;  /* 0x0000000304007986 */ /* 0x004fe2000c101906 */
[----:B------:R-:W-:Y:S05]  /*0200*/  EXIT ;  /* 0x000000000000794d */ /* 0x000fea0003800000 */
.L_x_4:
[----:B------:R-:W-:-:S00]  /*0210*/  BRA `(.L_x_4) ;  /* 0xfffffffc00fc7947 */ /* 0x000fc0000383ffff */
[----:B------:R-:W-:-:S00]  /*0220*/  NOP ;  /* 0x0000000000007918 */ /* 0x000fc00000000000 */
        /* <DEDUP_REMOVED lines=13> */
.L_x_5:


//--------------------- .nv.shared.reserved.0     --------------------------
	.section	.nv.shared.reserved.0,"aw",@nobits
	.weak		__nv_reservedSMEM_offset_0_alias
	.size		__nv_reservedSMEM_offset_0_alias, 0, 64
	.other		__nv_reservedSMEM_offset_0_alias,@"STO_CUDA_RESERVED_SHARED STV_DEFAULT"
__nv_reservedSMEM_offset_0_alias:
	.zero		0
	.zero		64


//--------------------- .nv.constant0._Z9reductionPfS_ --------------------------
	.section	.nv.constant0._Z9reductionPfS_,"a",@progbits
	.sectionflags	@""
	.align	4
.nv.constant0._Z9reductionPfS_:
	.zero		912


//--------------------- SYMBOLS --------------------------

	.type		.nv.reservedSmem.offset0,@object
	.size		.nv.reservedSmem.offset0,0x4
